//
// Generated by NVIDIA NVVM Compiler
//
// Compiler Build ID: CL-36424714
// Cuda compilation tools, release 13.0, V13.0.88
// Based on NVVM 20.0.0
//

.version 9.0
.target sm_100
.address_size 64

	// .globl	_Z12testFunctionPfS_f
.extern .func  (.param .b32 func_retval0) vprintf
(
	.param .b64 vprintf_param_0,
	.param .b64 vprintf_param_1
)
;
.global .align 1 .b8 $str[17] = {100, 101, 118, 91, 37, 100, 93, 32, 61, 32, 37, 46, 50, 102, 59, 10};
.global .align 1 .b8 $str$1[11] = {98, 32, 61, 32, 37, 46, 50, 102, 59, 10};
.global .align 1 .b8 $str$2[13] = {99, 32, 49, 32, 61, 32, 37, 46, 50, 102, 59, 10};
.global .align 1 .b8 $str$3[13] = {99, 32, 50, 32, 61, 32, 37, 46, 50, 102, 59, 10};

.visible .entry _Z12testFunctionPfS_f(
	.param .u64 .ptr .align 1 _Z12testFunctionPfS_f_param_0,
	.param .u64 .ptr .align 1 _Z12testFunctionPfS_f_param_1,
	.param .f32 _Z12testFunctionPfS_f_param_2
)
{
	.local .align 16 .b8 	__local_depot0[16];
	.reg .b64 	%SP;
	.reg .b64 	%SPL;
	.reg .pred 	%p<2>;
	.reg .b32 	%r<11>;
	.reg .b32 	%f<5>;
	.reg .b64 	%rd<15>;
	.reg .b64 	%fd<5>;

	mov.u64 	%SPL, __local_depot0;
	cvta.local.u64 	%SP, %SPL;
	ld.param.u64 	%rd1, [_Z12testFunctionPfS_f_param_0];
	ld.param.u64 	%rd2, [_Z12testFunctionPfS_f_param_1];
	ld.param.f32 	%f1, [_Z12testFunctionPfS_f_param_2];
	mov.u32 	%r1, %tid.x;
	setp.ne.s32 	%p1, %r1, 0;
	@%p1 bra 	$L__BB0_2;
	add.u64 	%rd3, %SP, 0;
	add.u64 	%rd4, %SPL, 0;
	cvta.to.global.u64 	%rd5, %rd1;
	cvta.to.global.u64 	%rd6, %rd2;
	ld.global.f32 	%f2, [%rd5];
	cvt.f64.f32 	%fd1, %f2;
	mov.b32 	%r2, 0;
	st.local.u32 	[%rd4], %r2;
	st.local.f64 	[%rd4+8], %fd1;
	mov.u64 	%rd7, $str;
	cvta.global.u64 	%rd8, %rd7;
	{ // callseq 0, 0
	.param .b64 param0;
	st.param.b64 	[param0], %rd8;
	.param .b64 param1;
	st.param.b64 	[param1], %rd3;
	.param .b32 retval0;
	call.uni (retval0), 
	vprintf, 
	(
	param0, 
	param1
	);
	ld.param.b32 	%r3, [retval0];
	} // callseq 0
	ld.global.f32 	%f3, [%rd6];
	cvt.f64.f32 	%fd2, %f3;
	st.local.f64 	[%rd4], %fd2;
	mov.u64 	%rd9, $str$1;
	cvta.global.u64 	%rd10, %rd9;
	{ // callseq 1, 0
	.param .b64 param0;
	st.param.b64 	[param0], %rd10;
	.param .b64 param1;
	st.param.b64 	[param1], %rd3;
	.param .b32 retval0;
	call.uni (retval0), 
	vprintf, 
	(
	param0, 
	param1
	);
	ld.param.b32 	%r5, [retval0];
	} // callseq 1
	cvt.f64.f32 	%fd3, %f1;
	st.local.f64 	[%rd4], %fd3;
	mov.u64 	%rd11, $str$2;
	cvta.global.u64 	%rd12, %rd11;
	{ // callseq 2, 0
	.param .b64 param0;
	st.param.b64 	[param0], %rd12;
	.param .b64 param1;
	st.param.b64 	[param1], %rd3;
	.param .b32 retval0;
	call.uni (retval0), 
	vprintf, 
	(
	param0, 
	param1
	);
	ld.param.b32 	%r7, [retval0];
	} // callseq 2
	mul.f32 	%f4, %f1, %f1;
	cvt.f64.f32 	%fd4, %f4;
	st.local.f64 	[%rd4], %fd4;
	mov.u64 	%rd13, $str$3;
	cvta.global.u64 	%rd14, %rd13;
	{ // callseq 3, 0
	.param .b64 param0;
	st.param.b64 	[param0], %rd14;
	.param .b64 param1;
	st.param.b64 	[param1], %rd3;
	.param .b32 retval0;
	call.uni (retval0), 
	vprintf, 
	(
	param0, 
	param1
	);
	ld.param.b32 	%r9, [retval0];
	} // callseq 3
$L__BB0_2:
	ret;

}


// ===== COMPILED SASS (sm_100) =====

	.target	sm_100

	.elftype	@"ET_EXEC"


//--------------------- .note.nv.tkinfo           --------------------------
	.section	.note.nv.tkinfo,"",@"SHT_NOTE"
	.sectionflags	@"SHF_NOTE_NV_TKINFO"
	.tkinfo
        /*0018*/ 	.word	0x00000002
        /*0030*/ 	.string	""
        /*0030*/ 	.string	"ptxas"
        /*0030*/ 	.string	"Cuda compilation tools, release 13.0, V13.0.88"
        /*0030*/ 	.string	"Build cuda_13.0.r13.0/compiler.36424714_0"
        /*0030*/ 	.string	"-arch sm_100 -m 64 "



//--------------------- .note.nv.cuinfo           --------------------------
	.section	.note.nv.cuinfo,"",@"SHT_NOTE"
	.sectionflags	@"SHF_NOTE_NV_CUINFO"
        /*0018*/ 	.short	0x0002
        /*001a*/ 	.short	0x0064
        /*001c*/ 	.short	0x0082
	.zero		2


//--------------------- .nv.info                  --------------------------
	.section	.nv.info,"",@"SHT_CUDA_INFO"
	.align	4


	//----- nvinfo : EIATTR_REGCOUNT
	.align		4
        /*0000*/ 	.byte	0x04, 0x2f
        /*0002*/ 	.short	(.L_5 - .L_4)
	.align		4
.L_4:
        /*0004*/ 	.word	index@(_Z12testFunctionPfS_f)
        /*0008*/ 	.word	0x00000018


	//----- nvinfo : EIATTR_FRAME_SIZE
	.align		4
.L_5:
        /*000c*/ 	.byte	0x04, 0x11
        /*000e*/ 	.short	(.L_7 - .L_6)
	.align		4
.L_6:
        /*0010*/ 	.word	index@(_Z12testFunctionPfS_f)
        /*0014*/ 	.word	0x00000010


	//----- nvinfo : EIATTR_MIN_STACK_SIZE
	.align		4
.L_7:
        /*0018*/ 	.byte	0x04, 0x12
        /*001a*/ 	.short	(.L_9 - .L_8)
	.align		4
.L_8:
        /*001c*/ 	.word	index@(_Z12testFunctionPfS_f)
        /*0020*/ 	.word	0x00000010
.L_9:


//--------------------- .nv.compat                --------------------------
	.section	.nv.compat,"",@"SHT_CUDA_COMPAT_INFO"
	.align	4
        /*0000*/ 	.byte	0x02, 0x09, 0x00, 0x00, 0x02, 0x02, 0x01, 0x00, 0x02, 0x05, 0x05, 0x00, 0x03, 0x07, 0x01, 0x01
        /*0010*/ 	.byte	0x02, 0x03, 0x00, 0x00, 0x02, 0x06, 0x01, 0x00, 0x04, 0x0b, 0x08, 0x00, 0x09, 0x00, 0x00, 0x00
        /*0020*/ 	.byte	0x00, 0x00, 0x00, 0x00


//--------------------- .nv.info._Z12testFunctionPfS_f --------------------------
	.section	.nv.info._Z12testFunctionPfS_f,"",@"SHT_CUDA_INFO"
	.sectionflags	@""
	.align	4


	//----- nvinfo : EIATTR_CUDA_API_VERSION
	.align		4
        /*0000*/ 	.byte	0x04, 0x37
        /*0002*/ 	.short	(.L_11 - .L_10)
.L_10:
        /*0004*/ 	.word	0x00000082


	//----- nvinfo : EIATTR_KPARAM_INFO
	.align		4
.L_11:
        /*0008*/ 	.byte	0x04, 0x17
        /*000a*/ 	.short	(.L_13 - .L_12)
.L_12:
        /*000c*/ 	.word	0x00000000
        /*0010*/ 	.short	0x0002
        /*0012*/ 	.short	0x0010
        /*0014*/ 	.byte	0x00, 0xf0, 0x11, 0x00


	//----- nvinfo : EIATTR_KPARAM_INFO
	.align		4
.L_13:
        /*0018*/ 	.byte	0x04, 0x17
        /*001a*/ 	.short	(.L_15 - .L_14)
.L_14:
        /*001c*/ 	.word	0x00000000
        /*0020*/ 	.short	0x0001
        /*0022*/ 	.short	0x0008
        /*0024*/ 	.byte	0x00, 0xf5, 0x21, 0x00


	//----- nvinfo : EIATTR_KPARAM_INFO
	.align		4
.L_15:
        /*0028*/ 	.byte	0x04, 0x17
        /*002a*/ 	.short	(.L_17 - .L_16)
.L_16:
        /*002c*/ 	.word	0x00000000
        /*0030*/ 	.short	0x0000
        /*0032*/ 	.short	0x0000
        /*0034*/ 	.byte	0x00, 0xf5, 0x21, 0x00


	//----- nvinfo : EIATTR_SPARSE_MMA_MASK
	.align		4
.L_17:
        /*0038*/ 	.byte	0x03, 0x50
        /*003a*/ 	.short	0x0000


	//----- nvinfo : EIATTR_MAXREG_COUNT
	.align		4
        /*003c*/ 	.byte	0x03, 0x1b
        /*003e*/ 	.short	0x00ff


	//----- nvinfo : EIATTR_EXTERNS
	.align		4
        /*0040*/ 	.byte	0x04, 0x0f
        /*0042*/ 	.short	(.L_19 - .L_18)


	//   ....[0]....
	.align		4
.L_18:
        /*0044*/ 	.word	index@(vprintf)


	//----- nvinfo : EIATTR_MERCURY_ISA_VERSION
	.align		4
.L_19:
        /*0048*/ 	.byte	0x03, 0x5f
        /*004a*/ 	.short	0x0101


	//----- nvinfo : EIATTR_VRC_CTA_INIT_COUNT
	.align		4
        /*004c*/ 	.byte	0x02, 0x4a
	.zero		1
	.zero		1


	//----- nvinfo : EIATTR_SYSCALL_OFFSETS
	.align		4
        /*0050*/ 	.byte	0x04, 0x46
        /*0052*/ 	.short	(.L_21 - .L_20)


	//   ....[0]....
.L_20:
        /*0054*/ 	.word	0x00000170


	//   ....[1]....
        /*0058*/ 	.word	0x00000230


	//   ....[2]....
        /*005c*/ 	.word	0x000002e0


	//   ....[3]....
        /*0060*/ 	.word	0x000003a0


	//----- nvinfo : EIATTR_EXIT_INSTR_OFFSETS
	.align		4
.L_21:
        /*0064*/ 	.byte	0x04, 0x1c
        /*0066*/ 	.short	(.L_23 - .L_22)


	//   ....[0]....
.L_22:
        /*0068*/ 	.word	0x00000080


	//   ....[1]....
        /*006c*/ 	.word	0x000003b0


	//----- nvinfo : EIATTR_CRS_STACK_SIZE
	.align		4
.L_23:
        /*0070*/ 	.byte	0x04, 0x1e
        /*0072*/ 	.short	(.L_25 - .L_24)
.L_24:
        /*0074*/ 	.word	0x00000000


	//----- nvinfo : EIATTR_CBANK_PARAM_SIZE
	.align		4
.L_25:
        /*0078*/ 	.byte	0x03, 0x19
        /*007a*/ 	.short	0x0014


	//----- nvinfo : EIATTR_PARAM_CBANK
	.align		4
        /*007c*/ 	.byte	0x04, 0x0a
        /*007e*/ 	.short	(.L_27 - .L_26)
	.align		4
.L_26:
        /*0080*/ 	.word	index@(.nv.constant0._Z12testFunctionPfS_f)
        /*0084*/ 	.short	0x0380
        /*0086*/ 	.short	0x0014


	//----- nvinfo : EIATTR_SW_WAR
	.align		4
.L_27:
        /*0088*/ 	.byte	0x04, 0x36
        /*008a*/ 	.short	(.L_29 - .L_28)
.L_28:
        /*008c*/ 	.word	0x00000008
.L_29:


//--------------------- .nv.callgraph             --------------------------
	.section	.nv.callgraph,"",@"SHT_CUDA_CALLGRAPH"
	.align	4
	.sectionentsize	8
	.align		4
        /*0000*/ 	.word	0x00000000
	.align		4
        /*0004*/ 	.word	0xffffffff
	.align		4
        /*0008*/ 	.word	index@(_Z12testFunctionPfS_f)
	.align		4
        /*000c*/ 	.word	index@(vprintf)
	.align		4
        /*0010*/ 	.word	0x00000000
	.align		4
        /*0014*/ 	.word	0xfffffffe
	.align		4
        /*0018*/ 	.word	0x00000000
	.align		4
        /*001c*/ 	.word	0xfffffffd
	.align		4
        /*0020*/ 	.word	0x00000000
	.align		4
        /*0024*/ 	.word	0xfffffffc


//--------------------- .nv.constant4             --------------------------
	.section	.nv.constant4,"a",@progbits
	.align	8
	.align		8
.nv.constant4:
        /*0000*/ 	.dword	vprintf
	.align		8
        /*0008*/ 	.dword	$str
	.align		8
        /*0010*/ 	.dword	$str$1
	.align		8
        /*0018*/ 	.dword	$str$2
	.align		8
        /*0020*/ 	.dword	$str$3


//--------------------- .text._Z12testFunctionPfS_f --------------------------
	.section	.text._Z12testFunctionPfS_f,"ax",@progbits
	.align	128
        .global         _Z12testFunctionPfS_f
        .type           _Z12testFunctionPfS_f,@function
        .size           _Z12testFunctionPfS_f,(.L_x_5 - _Z12testFunctionPfS_f)
        .other          _Z12testFunctionPfS_f,@"STO_CUDA_ENTRY STV_DEFAULT"
_Z12testFunctionPfS_f:
.text._Z12testFunctionPfS_f:
[----:B------:R-:W0:Y:S01]  /*0000*/  LDC R1, c[0x0][0x37c] ;  /* 0x0000df00ff017b82 */ /* 0x000e220000000800 */
[----:B------:R-:W1:Y:S01]  /*0010*/  S2R R0, SR_TID.X ;  /* 0x0000000000007919 */ /* 0x000e620000002100 */
[----:B------:R-:W2:Y:S01]  /*0020*/  LDCU UR4, c[0x0][0x2f8] ;  /* 0x00005f00ff0477ac */ /* 0x000ea20008000800 */
[----:B0-----:R-:W-:Y:S01]  /*0030*/  VIADD R1, R1, 0xfffffff0 ;  /* 0xfffffff001017836 */ /* 0x001fe20000000000 */
[----:B------:R-:W0:Y:S04]  /*0040*/  LDCU UR5, c[0x0][0x2fc] ;  /* 0x00005f80ff0577ac */ /* 0x000e280008000800 */
[----:B--2---:R-:W-:-:S05]  /*0050*/  IADD3 R2, P1, PT, R1, UR4, RZ ;  /* 0x0000000401027c10 */ /* 0x004fca000ff3e0ff */
[----:B0-----:R-:W-:Y:S01]  /*0060*/  IMAD.X R16, RZ, RZ, UR5, P1 ;  /* 0x00000005ff107e24 */ /* 0x001fe200088e06ff */
[----:B-1----:R-:W-:-:S13]  /*0070*/  ISETP.NE.AND P0, PT, R0, RZ, PT ;  /* 0x000000ff0000720c */ /* 0x002fda0003f05270 */
[----:B------:R-:W-:Y:S05]  /*0080*/  @P0 EXIT ;  /* 0x000000000000094d */ /* 0x000fea0003800000 */
[----:B------:R-:W0:Y:S01]  /*0090*/  LDC.64 R8, c[0x0][0x380] ;  /* 0x0000e000ff087b82 */ /* 0x000e220000000a00 */
[----:B------:R-:W0:Y:S01]  /*00a0*/  LDCU.64 UR36, c[0x0][0x358] ;  /* 0x00006b00ff2477ac */ /* 0x000e220008000a00 */
[----:B------:R-:W-:Y:S01]  /*00b0*/  MOV R17, 0x0 ;  /* 0x0000000000117802 */ /* 0x000fe20000000f00 */
[----:B------:R-:W1:Y:S01]  /*00c0*/  LDCU.64 UR4, c[0x4][0x8] ;  /* 0x01000100ff0477ac */ /* 0x000e620008000a00 */
[----:B0-----:R-:W2:Y:S04]  /*00d0*/  LDG.E R8, desc[UR36][R8.64] ;  /* 0x0000002408087981 */ /* 0x001ea8000c1e1900 */
[----:B------:R0:W3:Y:S01]  /*00e0*/  LDC.64 R12, c[0x4][R17] ;  /* 0x01000000110c7b82 */ /* 0x0000e20000000a00 */
[----:B-1----:R-:W-:Y:S01]  /*00f0*/  MOV R4, UR4 ;  /* 0x0000000400047c02 */ /* 0x002fe20008000f00 */
[----:B------:R-:W-:Y:S01]  /*0100*/  IMAD.U32 R5, RZ, RZ, UR5 ;  /* 0x00000005ff057e24 */ /* 0x000fe2000f8e00ff */
[----:B------:R0:W-:Y:S01]  /*0110*/  STL [R1], RZ ;  /* 0x000000ff01007387 */ /* 0x0001e20000100800 */
[----:B------:R-:W-:Y:S01]  /*0120*/  IMAD.MOV.U32 R6, RZ, RZ, R2 ;  /* 0x000000ffff067224 */ /* 0x000fe200078e0002 */
[----:B------:R-:W-:Y:S01]  /*0130*/  MOV R7, R16 ;  /* 0x0000001000077202 */ /* 0x000fe20000000f00 */
[----:B--2---:R-:W1:Y:S02]  /*0140*/  F2F.F64.F32 R10, R8 ;  /* 0x00000008000a7310 */ /* 0x004e640000201800 */
[----:B-1-3--:R0:W-:Y:S04]  /*0150*/  STL.64 [R1+0x8], R10 ;  /* 0x0000080a01007387 */ /* 0x00a1e80000100a00 */
[----:B------:R-:W-:-:S07]  /*0160*/  LEPC R20, `(.L_x_0) ;  /* 0x000000001014794e */ /* 0x000fce0000000000 */
[----:B0-----:R-:W-:Y:S05]  /*0170*/  CALL.ABS.NOINC R12 ;  /* 0x000000000c007343 */ /* 0x001fea0003c00000 */
.L_x_0:
[----:B------:R-:W0:Y:S01]  /*0180*/  LDC.64 R8, c[0x0][0x388] ;  /* 0x0000e200ff087b82 */ /* 0x000e220000000a00 */
[----:B------:R-:W1:Y:S01]  /*0190*/  LDCU.64 UR4, c[0x4][0x10] ;  /* 0x01000200ff0477ac */ /* 0x000e620008000a00 */
[----:B0-----:R-:W2:Y:S06]  /*01a0*/  LDG.E R8, desc[UR36][R8.64] ;  /* 0x0000002408087981 */ /* 0x001eac000c1e1900 */
[----:B------:R0:W3:Y:S01]  /*01b0*/  LDC.64 R12, c[0x4][R17] ;  /* 0x01000000110c7b82 */ /* 0x0000e20000000a00 */
[----:B-1----:R-:W-:Y:S01]  /*01c0*/  IMAD.U32 R4, RZ, RZ, UR4 ;  /* 0x00000004ff047e24 */ /* 0x002fe2000f8e00ff */
[----:B------:R-:W-:Y:S01]  /*01d0*/  MOV R6, R2 ;  /* 0x0000000200067202 */ /* 0x000fe20000000f00 */
[----:B------:R-:W-:-:S02]  /*01e0*/  IMAD.U32 R5, RZ, RZ, UR5 ;  /* 0x00000005ff057e24 */ /* 0x000fc4000f8e00ff */
[----:B------:R-:W-:Y:S01]  /*01f0*/  IMAD.MOV.U32 R7, RZ, RZ, R16 ;  /* 0x000000ffff077224 */ /* 0x000fe200078e0010 */
[----:B--2---:R-:W1:Y:S02]  /*0200*/  F2F.F64.F32 R10, R8 ;  /* 0x00000008000a7310 */ /* 0x004e640000201800 */
[----:B-1-3--:R0:W-:Y:S04]  /*0210*/  STL.64 [R1], R10 ;  /* 0x0000000a01007387 */ /* 0x00a1e80000100a00 */
[----:B------:R-:W-:-:S07]  /*0220*/  LEPC R20, `(.L_x_1) ;  /* 0x000000001014794e */ /* 0x000fce0000000000 */
[----:B0-----:R-:W-:Y:S05]  /*0230*/  CALL.ABS.NOINC R12 ;  /* 0x000000000c007343 */ /* 0x001fea0003c00000 */
.L_x_1:
[----:B------:R-:W0:Y:S01]  /*0240*/  LDCU UR4, c[0x0][0x390] ;  /* 0x00007200ff0477ac */ /* 0x000e220008000800 */
[----:B------:R1:W2:Y:S01]  /*0250*/  LDC.64 R10, c[0x4][R17] ;  /* 0x01000000110a7b82 */ /* 0x0002a20000000a00 */
[----:B------:R-:W-:Y:S01]  /*0260*/  IMAD.MOV.U32 R6, RZ, RZ, R2 ;  /* 0x000000ffff067224 */ /* 0x000fe200078e0002 */
[----:B------:R-:W-:Y:S01]  /*0270*/  MOV R7, R16 ;  /* 0x0000001000077202 */ /* 0x000fe20000000f00 */
[----:B0-----:R-:W0:Y:S01]  /*0280*/  F2F.F64.F32 R8, UR4 ;  /* 0x0000000400087d10 */ /* 0x001e220008201800 */
[----:B------:R-:W3:Y:S01]  /*0290*/  LDCU.64 UR4, c[0x4][0x18] ;  /* 0x01000300ff0477ac */ /* 0x000ee20008000a00 */
[----:B0-----:R1:W-:Y:S01]  /*02a0*/  STL.64 [R1], R8 ;  /* 0x0000000801007387 */ /* 0x0013e20000100a00 */
[----:B---3--:R-:W-:Y:S01]  /*02b0*/  IMAD.U32 R4, RZ, RZ, UR4 ;  /* 0x00000004ff047e24 */ /* 0x008fe2000f8e00ff */
[----:B------:R-:W-:-:S07]  /*02c0*/  MOV R5, UR5 ;  /* 0x0000000500057c02 */ /* 0x000fce0008000f00 */
[----:B------:R-:W-:-:S07]  /*02d0*/  LEPC R20, `(.L_x_2) ;  /* 0x000000001014794e */ /* 0x000fce0000000000 */
[----:B-12---:R-:W-:Y:S05]  /*02e0*/  CALL.ABS.NOINC R10 ;  /* 0x000000000a007343 */ /* 0x006fea0003c00000 */
.L_x_2:
[----:B------:R-:W0:Y:S01]  /*02f0*/  LDC R0, c[0x0][0x390] ;  /* 0x0000e400ff007b82 */ /* 0x000e220000000800 */
[----:B------:R-:W1:Y:S01]  /*0300*/  LDCU.64 UR4, c[0x4][0x20] ;  /* 0x01000400ff0477ac */ /* 0x000e620008000a00 */
[----:B------:R-:W-:Y:S01]  /*0310*/  IMAD.MOV.U32 R6, RZ, RZ, R2 ;  /* 0x000000ffff067224 */ /* 0x000fe200078e0002 */
[----:B------:R-:W-:-:S05]  /*0320*/  MOV R7, R16 ;  /* 0x0000001000077202 */ /* 0x000fca0000000f00 */
[----:B------:R2:W3:Y:S01]  /*0330*/  LDC.64 R10, c[0x4][R17] ;  /* 0x01000000110a7b82 */ /* 0x0004e20000000a00 */
[----:B-1----:R-:W-:Y:S01]  /*0340*/  IMAD.U32 R4, RZ, RZ, UR4 ;  /* 0x00000004ff047e24 */ /* 0x002fe2000f8e00ff */
[----:B------:R-:W-:Y:S01]  /*0350*/  MOV R5, UR5 ;  /* 0x0000000500057c02 */ /* 0x000fe20008000f00 */
[----:B0-----:R-:W-:-:S04]  /*0360*/  FMUL R0, R0, R0 ;  /* 0x0000000000007220 */ /* 0x001fc80000400000 */
[----:B------:R-:W0:Y:S02]  /*0370*/  F2F.F64.F32 R8, R0 ;  /* 0x0000000000087310 */ /* 0x000e240000201800 */
[----:B0--3--:R2:W-:Y:S02]  /*0380*/  STL.64 [R1], R8 ;  /* 0x0000000801007387 */ /* 0x0095e40000100a00 */
[----:B------:R-:W-:-:S07]  /*0390*/  LEPC R20, `(.L_x_3) ;  /* 0x000000001014794e */ /* 0x000fce0000000000 */
[----:B--2---:R-:W-:Y:S05]  /*03a0*/  CALL.ABS.NOINC R10 ;  /* 0x000000000a007343 */ /* 0x004fea0003c00000 */
.L_x_3:
[----:B------:R-:W-:Y:S05]  /*03b0*/  EXIT ;  /* 0x000000000000794d */ /* 0x000fea0003800000 */
.L_x_4:
[----:B------:R-:W-:-:S00]  /*03c0*/  BRA `(.L_x_4) ;  /* 0xfffffffc00fc7947 */ /* 0x000fc0000383ffff */
[----:B------:R-:W-:-:S00]  /*03d0*/  NOP ;  /* 0x0000000000007918 */ /* 0x000fc00000000000 */
        /* <DEDUP_REMOVED lines=10> */
.L_x_5:


//--------------------- .nv.global.init           --------------------------
	.section	.nv.global.init,"aw",@progbits
.nv.global.init:
	.type		$str$1,@object
	.size		$str$1,($str$2 - $str$1)
$str$1:
        /*0000*/ 	.byte	0x62, 0x20, 0x3d, 0x20, 0x25, 0x2e, 0x32, 0x66, 0x3b, 0x0a, 0x00
	.type		$str$2,@object
	.size		$str$2,($str$3 - $str$2)
$str$2:
        /*000b*/ 	.byte	0x63, 0x20, 0x31, 0x20, 0x3d, 0x20, 0x25, 0x2e, 0x32, 0x66, 0x3b, 0x0a, 0x00
	.type		$str$3,@object
	.size		$str$3,($str - $str$3)
$str$3:
        /*0018*/ 	.byte	0x63, 0x20, 0x32, 0x20, 0x3d, 0x20, 0x25, 0x2e, 0x32, 0x66, 0x3b, 0x0a, 0x00
	.type		$str,@object
	.size		$str,(.L_0 - $str)
$str:
        /*0025*/ 	.byte	0x64, 0x65, 0x76, 0x5b, 0x25, 0x64, 0x5d, 0x20, 0x3d, 0x20, 0x25, 0x2e, 0x32, 0x66, 0x3b, 0x0a
        /*0035*/ 	.byte	0x00
.L_0:


//--------------------- .nv.shared.reserved.0     --------------------------
	.section	.nv.shared.reserved.0,"aw",@nobits
	.weak		__nv_reservedSMEM_offset_0_alias
	.size		__nv_reservedSMEM_offset_0_alias, 0, 64
	.other		__nv_reservedSMEM_offset_0_alias,@"STO_CUDA_RESERVED_SHARED STV_DEFAULT"
__nv_reservedSMEM_offset_0_alias:
	.zero		0
	.zero		64


//--------------------- .nv.constant0._Z12testFunctionPfS_f --------------------------
	.section	.nv.constant0._Z12testFunctionPfS_f,"a",@progbits
	.sectionflags	@""
	.align	4
.nv.constant0._Z12testFunctionPfS_f:
	.zero		916


//--------------------- SYMBOLS --------------------------

	.type		.nv.reservedSmem.offset0,@object
	.size		.nv.reservedSmem.offset0,0x4
	.type		vprintf,@function
